	.headerflags	@"EF_CUDA_TEXMODE_UNIFIED EF_CUDA_64BIT_ADDRESS EF_CUDA_ACCELERATORS EF_CUDA_SM90 EF_CUDA_VIRTUAL_SM(EF_CUDA_SM90)"
	.elftype	@"ET_EXEC"


//--------------------- .nv.info                  --------------------------
	.section	.nv.info,"",@"SHT_CUDA_INFO"
	.align	4


	//----- nvinfo : EIATTR_REGCOUNT
	.align		4
        /*0000*/ 	.byte	0x04, 0x2f
        /*0002*/ 	.short	(.L_3 - .L_2)
	.align		4
.L_2:
        /*0004*/ 	.word	index@(triton_poi_fused__native_batch_norm_legit_no_training_convolution_relu_5)
        /*0008*/ 	.word	0x0000001a


	//----- nvinfo : EIATTR_MIN_STACK_SIZE
	.align		4
.L_3:
        /*000c*/ 	.byte	0x04, 0x12
        /*000e*/ 	.short	(.L_5 - .L_4)
	.align		4
.L_4:
        /*0010*/ 	.word	index@(triton_poi_fused__native_batch_norm_legit_no_training_convolution_relu_5)
        /*0014*/ 	.word	0x00000000


	//----- nvinfo : EIATTR_FRAME_SIZE
	.align		4
.L_5:
        /*0018*/ 	.byte	0x04, 0x11
        /*001a*/ 	.short	(.L_7 - .L_6)
	.align		4
.L_6:
        /*001c*/ 	.word	index@(triton_poi_fused__native_batch_norm_legit_no_training_convolution_relu_5)
        /*0020*/ 	.word	0x00000000


	//----- nvinfo : EIATTR_MIN_STACK_SIZE
	.align		4
.L_7:
        /*0024*/ 	.byte	0x04, 0x12
        /*0026*/ 	.short	(.L_9 - .L_8)
	.align		4
.L_8:
        /*0028*/ 	.word	index@(triton_poi_fused__native_batch_norm_legit_no_training_convolution_relu_5)
        /*002c*/ 	.word	0x00000000
.L_9:


//--------------------- .nv.info.triton_poi_fused__native_batch_norm_legit_no_training_convolution_relu_5 --------------------------
	.section	.nv.info.triton_poi_fused__native_batch_norm_legit_no_training_convolution_relu_5,"",@"SHT_CUDA_INFO"
	.sectionflags	@""
	.align	4


	//----- nvinfo : EIATTR_CUDA_API_VERSION
	.align		4
        /*0000*/ 	.byte	0x04, 0x37
        /*0002*/ 	.short	(.L_11 - .L_10)
.L_10:
        /*0004*/ 	.word	0x0000007c


	//----- nvinfo : EIATTR_KPARAM_INFO
	.align		4
.L_11:
        /*0008*/ 	.byte	0x04, 0x17
        /*000a*/ 	.short	(.L_13 - .L_12)
.L_12:
        /*000c*/ 	.word	0x00000000
        /*0010*/ 	.short	0x0007
        /*0012*/ 	.short	0x0038
        /*0014*/ 	.byte	0x00, 0xf0, 0x11, 0x00


	//----- nvinfo : EIATTR_KPARAM_INFO
	.align		4
.L_13:
        /*0018*/ 	.byte	0x04, 0x17
        /*001a*/ 	.short	(.L_15 - .L_14)
.L_14:
        /*001c*/ 	.word	0x00000000
        /*0020*/ 	.short	0x0006
        /*0022*/ 	.short	0x0030
        /*0024*/ 	.byte	0x00, 0xf4, 0x21, 0x00


	//----- nvinfo : EIATTR_KPARAM_INFO
	.align		4
.L_15:
        /*0028*/ 	.byte	0x04, 0x17
        /*002a*/ 	.short	(.L_17 - .L_16)
.L_16:
        /*002c*/ 	.word	0x00000000
        /*0030*/ 	.short	0x0005
        /*0032*/ 	.short	0x0028
        /*0034*/ 	.byte	0x00, 0xf4, 0x21, 0x00


	//----- nvinfo : EIATTR_KPARAM_INFO
	.align		4
.L_17:
        /*0038*/ 	.byte	0x04, 0x17
        /*003a*/ 	.short	(.L_19 - .L_18)
.L_18:
        /*003c*/ 	.word	0x00000000
        /*0040*/ 	.short	0x0004
        /*0042*/ 	.short	0x0020
        /*0044*/ 	.byte	0x00, 0xf4, 0x21, 0x00


	//----- nvinfo : EIATTR_KPARAM_INFO
	.align		4
.L_19:
        /*0048*/ 	.byte	0x04, 0x17
        /*004a*/ 	.short	(.L_21 - .L_20)
.L_20:
        /*004c*/ 	.word	0x00000000
        /*0050*/ 	.short	0x0003
        /*0052*/ 	.short	0x0018
        /*0054*/ 	.byte	0x00, 0xf4, 0x21, 0x00


	//----- nvinfo : EIATTR_KPARAM_INFO
	.align		4
.L_21:
        /*0058*/ 	.byte	0x04, 0x17
        /*005a*/ 	.short	(.L_23 - .L_22)
.L_22:
        /*005c*/ 	.word	0x00000000
        /*0060*/ 	.short	0x0002
        /*0062*/ 	.short	0x0010
        /*0064*/ 	.byte	0x00, 0xf4, 0x21, 0x00


	//----- nvinfo : EIATTR_KPARAM_INFO
	.align		4
.L_23:
        /*0068*/ 	.byte	0x04, 0x17
        /*006a*/ 	.short	(.L_25 - .L_24)
.L_24:
        /*006c*/ 	.word	0x00000000
        /*0070*/ 	.short	0x0001
        /*0072*/ 	.short	0x0008
        /*0074*/ 	.byte	0x00, 0xf4, 0x21, 0x00


	//----- nvinfo : EIATTR_KPARAM_INFO
	.align		4
.L_25:
        /*0078*/ 	.byte	0x04, 0x17
        /*007a*/ 	.short	(.L_27 - .L_26)
.L_26:
        /*007c*/ 	.word	0x00000000
        /*0080*/ 	.short	0x0000
        /*0082*/ 	.short	0x0000
        /*0084*/ 	.byte	0x00, 0xf4, 0x21, 0x00


	//----- nvinfo : EIATTR_SPARSE_MMA_MASK
	.align		4
.L_27:
        /*0088*/ 	.byte	0x03, 0x50
        /*008a*/ 	.short	0x0000


	//----- nvinfo : EIATTR_MAXREG_COUNT
	.align		4
        /*008c*/ 	.byte	0x03, 0x1b
        /*008e*/ 	.short	0x00ff


	//----- nvinfo : EIATTR_EXIT_INSTR_OFFSETS
	.align		4
        /*0090*/ 	.byte	0x04, 0x1c
        /*0092*/ 	.short	(.L_29 - .L_28)


	//   ....[0]....
.L_28:
        /*0094*/ 	.word	0x00000490


	//   ....[1]....
        /*0098*/ 	.word	0x000004b0


	//----- nvinfo : EIATTR_REQNTID
	.align		4
.L_29:
        /*009c*/ 	.byte	0x04, 0x10
        /*009e*/ 	.short	(.L_31 - .L_30)
.L_30:
        /*00a0*/ 	.word	0x00000080
        /*00a4*/ 	.word	0x00000001
        /*00a8*/ 	.word	0x00000001


	//----- nvinfo : EIATTR_CBANK_PARAM_SIZE
	.align		4
.L_31:
        /*00ac*/ 	.byte	0x03, 0x19
        /*00ae*/ 	.short	0x003c


	//----- nvinfo : EIATTR_PARAM_CBANK
	.align		4
        /*00b0*/ 	.byte	0x04, 0x0a
        /*00b2*/ 	.short	(.L_33 - .L_32)
	.align		4
.L_32:
        /*00b4*/ 	.word	index@(.nv.constant0.triton_poi_fused__native_batch_norm_legit_no_training_convolution_relu_5)
        /*00b8*/ 	.short	0x0210
        /*00ba*/ 	.short	0x003c


	//----- nvinfo : EIATTR_SW_WAR
	.align		4
.L_33:
        /*00bc*/ 	.byte	0x04, 0x36
        /*00be*/ 	.short	(.L_35 - .L_34)
.L_34:
        /*00c0*/ 	.word	0x00000008
.L_35:


//--------------------- .nv.callgraph             --------------------------
	.section	.nv.callgraph,"",@"SHT_CUDA_CALLGRAPH"
	.align	4
	.sectionentsize	8
	.align		4
        /*0000*/ 	.word	0x00000000
	.align		4
        /*0004*/ 	.word	0xffffffff
	.align		4
        /*0008*/ 	.word	0x00000000
	.align		4
        /*000c*/ 	.word	0xfffffffe
	.align		4
        /*0010*/ 	.word	0x00000000
	.align		4
        /*0014*/ 	.word	0xfffffffd
	.align		4
        /*0018*/ 	.word	0x00000000
	.align		4
        /*001c*/ 	.word	0xfffffffc


//--------------------- .nv.constant4             --------------------------
	.section	.nv.constant4,"a",@progbits
	.align	8
	.align		8
.nv.constant4:
        /*0000*/ 	.dword	_$_str
	.align		8
        /*0008*/ 	.dword	_$_str_$_2


//--------------------- .text.triton_poi_fused__native_batch_norm_legit_no_training_convolution_relu_5 --------------------------
	.section	.text.triton_poi_fused__native_batch_norm_legit_no_training_convolution_relu_5,"ax",@progbits
	.align	128
        .global         triton_poi_fused__native_batch_norm_legit_no_training_convolution_relu_5
        .type           triton_poi_fused__native_batch_norm_legit_no_training_convolution_relu_5,@function
        .size           triton_poi_fused__native_batch_norm_legit_no_training_convolution_relu_5,(.L_x_1 - triton_poi_fused__native_batch_norm_legit_no_training_convolution_relu_5)
        .other          triton_poi_fused__native_batch_norm_legit_no_training_convolution_relu_5,@"STO_CUDA_ENTRY STV_DEFAULT"
triton_poi_fused__native_batch_norm_legit_no_training_convolution_relu_5:
.text.triton_poi_fused__native_batch_norm_legit_no_training_convolution_relu_5:
[----:B------:R-:W0:Y:S01]  /*0000*/  LDC R1, c[0x0][0x28] ;  /* 0x00000a00ff017b82 */ /* 0x000e220000000800 */
[----:B------:R-:W1:Y:S07]  /*0010*/  S2R R0, SR_TID.X ;  /* 0x0000000000007919 */ /* 0x000e6e0000002100 */
[----:B------:R-:W2:Y:S01]  /*0020*/  LDC.64 R2, c[0x0][0x228] ;  /* 0x00008a00ff027b82 */ /* 0x000ea20000000a00 */
[----:B------:R-:W-:Y:S01]  /*0030*/  CS2R R8, SRZ ;  /* 0x0000000000087805 */ /* 0x000fe2000001ff00 */
[----:B------:R-:W-:Y:S01]  /*0040*/  ULDC.64 UR4, c[0x0][0x208] ;  /* 0x0000820000047ab9 */ /* 0x000fe20000000a00 */
[----:B------:R-:W3:Y:S05]  /*0050*/  S2R R7, SR_CTAID.X ;  /* 0x0000000000077919 */ /* 0x000eea0000002500 */
[----:B------:R-:W4:Y:S08]  /*0060*/  LDC.64 R16, c[0x0][0x218] ;  /* 0x00008600ff107b82 */ /* 0x000f300000000a00 */
[----:B------:R-:W5:Y:S08]  /*0070*/  LDC.64 R18, c[0x0][0x220] ;  /* 0x00008800ff127b82 */ /* 0x000f700000000a00 */
[----:B------:R-:W5:Y:S01]  /*0080*/  LDC.64 R20, c[0x0][0x230] ;  /* 0x00008c00ff147b82 */ /* 0x000f620000000a00 */
[----:B-1----:R-:W-:-:S07]  /*0090*/  SHF.L.U32 R0, R0, 0x1, RZ ;  /* 0x0000000100007819 */ /* 0x002fce00000006ff */
[----:B------:R-:W1:Y:S01]  /*00a0*/  LDC.64 R14, c[0x0][0x238] ;  /* 0x00008e00ff0e7b82 */ /* 0x000e620000000a00 */
[----:B---3--:R-:W-:Y:S02]  /*00b0*/  SHF.R.S32.HI R5, RZ, 0x17, R7 ;  /* 0x00000017ff057819 */ /* 0x008fe40000011407 */
[----:B------:R-:W-:Y:S02]  /*00c0*/  LOP3.LUT R0, R0, 0xfe, RZ, 0xc0, !PT ;  /* 0x000000fe00007812 */ /* 0x000fe400078ec0ff */
[----:B------:R-:W-:Y:S02]  /*00d0*/  SGXT R5, R5, 0x1 ;  /* 0x000000010505781a */ /* 0x000fe40000000200 */
[----:B------:R-:W-:-:S04]  /*00e0*/  LEA R0, R7, R0, 0x8 ;  /* 0x0000000007007211 */ /* 0x000fc800078e40ff */
[----:B------:R-:W-:Y:S02]  /*00f0*/  LEA.HI R5, R5, R0, RZ, 0x9 ;  /* 0x0000000005057211 */ /* 0x000fe400078f48ff */
[----:B------:R-:W-:Y:S02]  /*0100*/  ISETP.GE.AND P0, PT, R0, 0x800, PT ;  /* 0x000008000000780c */ /* 0x000fe40003f06270 */
[----:B------:R-:W-:-:S04]  /*0110*/  LOP3.LUT R5, R5, 0xfffffe00, RZ, 0xc0, !PT ;  /* 0xfffffe0005057812 */ /* 0x000fc800078ec0ff */
[----:B------:R-:W-:Y:S02]  /*0120*/  IADD3 R12, R0, -R5, RZ ;  /* 0x80000005000c7210 */ /* 0x000fe40007ffe0ff */
[----:B------:R-:W3:Y:S03]  /*0130*/  LDC.64 R4, c[0x0][0x210] ;  /* 0x00008400ff047b82 */ /* 0x000ee60000000a00 */
[----:B--2---:R-:W-:-:S05]  /*0140*/  IMAD.WIDE R2, R12, 0x4, R2 ;  /* 0x000000040c027825 */ /* 0x004fca00078e0202 */
[----:B------:R2:W3:Y:S01]  /*0150*/  @!P0 LDG.E.EL.64 R8, desc[UR4][R2.64] ;  /* 0x0000000402088981 */ /* 0x0004e2000c2e1b00 */
[----:B------:R-:W-:Y:S02]  /*0160*/  CS2R R10, SRZ ;  /* 0x00000000000a7805 */ /* 0x000fe4000001ff00 */
[----:B------:R-:W-:Y:S01]  /*0170*/  CS2R R6, SRZ ;  /* 0x0000000000067805 */ /* 0x000fe2000001ff00 */
[----:B----4-:R-:W-:-:S04]  /*0180*/  IMAD.WIDE R16, R12, 0x4, R16 ;  /* 0x000000040c107825 */ /* 0x010fc800078e0210 */
[----:B-----5:R-:W-:Y:S01]  /*0190*/  IMAD.WIDE R18, R12, 0x4, R18 ;  /* 0x000000040c127825 */ /* 0x020fe200078e0212 */
[----:B------:R-:W4:Y:S01]  /*01a0*/  @!P0 LDG.E.EL.64 R10, desc[UR4][R16.64] ;  /* 0x00000004100a8981 */ /* 0x000f22000c2e1b00 */
[----:B--2---:R-:W-:Y:S02]  /*01b0*/  CS2R R2, SRZ ;  /* 0x0000000000027805 */ /* 0x004fe4000001ff00 */
[----:B---3--:R-:W-:-:S04]  /*01c0*/  IMAD.WIDE R4, R0, 0x4, R4 ;  /* 0x0000000400047825 */ /* 0x008fc800078e0204 */
[----:B------:R2:W3:Y:S04]  /*01d0*/  @!P0 LDG.E.EL.64 R2, desc[UR4][R18.64] ;  /* 0x0000000412028981 */ /* 0x0004e8000c2e1b00 */
[----:B------:R-:W4:Y:S01]  /*01e0*/  @!P0 LDG.E.64 R6, desc[UR4][R4.64] ;  /* 0x0000000404068981 */ /* 0x000f22000c1e1b00 */
[----:B0-----:R-:W-:-:S04]  /*01f0*/  IMAD.WIDE R20, R12, 0x4, R20 ;  /* 0x000000040c147825 */ /* 0x001fc800078e0214 */
[----:B-1----:R-:W-:Y:S01]  /*0200*/  IMAD.WIDE R22, R12, 0x4, R14 ;  /* 0x000000040c167825 */ /* 0x002fe200078e020e */
[----:B------:R-:W-:Y:S02]  /*0210*/  CS2R R12, SRZ ;  /* 0x00000000000c7805 */ /* 0x000fe4000001ff00 */
[----:B------:R-:W-:-:S04]  /*0220*/  CS2R R14, SRZ ;  /* 0x00000000000e7805 */ /* 0x000fc8000001ff00 */
[----:B------:R-:W5:Y:S04]  /*0230*/  @!P0 LDG.E.EL.64 R12, desc[UR4][R20.64] ;  /* 0x00000004140c8981 */ /* 0x000f68000c2e1b00 */
[----:B------:R-:W5:Y:S01]  /*0240*/  @!P0 LDG.E.EL.64 R14, desc[UR4][R22.64] ;  /* 0x00000004160e8981 */ /* 0x000f62000c2e1b00 */
[----:B--2---:R-:W-:Y:S01]  /*0250*/  HFMA2.MMA R18, -RZ, RZ, 1.625, 0 ;  /* 0x3e800000ff127435 */ /* 0x004fe200000001ff */
[----:B------:R-:W-:Y:S01]  /*0260*/  FADD R8, R8, 9.9999997473787516356e-06 ;  /* 0x3727c5ac08087421 */ /* 0x000fe20000000000 */
[----:B------:R-:W-:-:S03]  /*0270*/  FADD R9, R9, 9.9999997473787516356e-06 ;  /* 0x3727c5ac09097421 */ /* 0x000fc60000000000 */
[----:B------:R-:W0:Y:S08]  /*0280*/  MUFU.SQRT R16, R8 ;  /* 0x0000000800107308 */ /* 0x000e300000002000 */
[----:B------:R1:W2:Y:S01]  /*0290*/  MUFU.SQRT R17, R9 ;  /* 0x0000000900117308 */ /* 0x0002a20000002000 */
[C---:B0-----:R-:W-:Y:S02]  /*02a0*/  FSETP.GT.AND P1, PT, R16.reuse, 8.50705917302346158658e+37, PT ;  /* 0x7e8000001000780b */ /* 0x041fe40003f24000 */
[----:B------:R-:W-:Y:S01]  /*02b0*/  FSETP.GEU.AND P3, PT, R16, 1.175494350822287508e-38, PT ;  /* 0x008000001000780b */ /* 0x000fe20003f6e000 */
[----:B-1----:R-:W0:Y:S01]  /*02c0*/  LDC.64 R8, c[0x0][0x240] ;  /* 0x00009000ff087b82 */ /* 0x002e220000000a00 */
[----:B--2---:R-:W-:-:S02]  /*02d0*/  FSETP.GT.AND P2, PT, R17, 8.50705917302346158658e+37, PT ;  /* 0x7e8000001100780b */ /* 0x004fc40003f44000 */
[----:B------:R-:W-:-:S07]  /*02e0*/  FSETP.GEU.AND P4, PT, R17, 1.175494350822287508e-38, PT ;  /* 0x008000001100780b */ /* 0x000fce0003f8e000 */
[----:B------:R-:W-:-:S04]  /*02f0*/  @P1 FMUL R16, R16, 0.25 ;  /* 0x3e80000010101820 */ /* 0x000fc80000400000 */
[----:B------:R-:W-:Y:S01]  /*0300*/  @!P3 FMUL R16, R16, 16777216 ;  /* 0x4b8000001010b820 */ /* 0x000fe20000400000 */
[----:B------:R-:W-:-:S04]  /*0310*/  @P2 FMUL R17, R17, 0.25 ;  /* 0x3e80000011112820 */ /* 0x000fc80000400000 */
[----:B------:R-:W-:Y:S01]  /*0320*/  @!P4 FMUL R17, R17, 16777216 ;  /* 0x4b8000001111c820 */ /* 0x000fe20000400000 */
[----:B------:R-:W1:Y:S01]  /*0330*/  MUFU.RCP R16, R16 ;  /* 0x0000001000107308 */ /* 0x000e620000001000 */
[----:B------:R-:W-:-:S07]  /*0340*/  FSEL R19, R18, 1, P1 ;  /* 0x3f80000012137808 */ /* 0x000fce0000800000 */
[----:B------:R-:W2:Y:S01]  /*0350*/  MUFU.RCP R17, R17 ;  /* 0x0000001100117308 */ /* 0x000ea20000001000 */
[----:B------:R-:W-:Y:S01]  /*0360*/  FSEL R18, R18, 1, P2 ;  /* 0x3f80000012127808 */ /* 0x000fe20001000000 */
[----:B------:R-:W-:Y:S01]  /*0370*/  @!P3 FMUL R19, R19, 16777216 ;  /* 0x4b8000001313b820 */ /* 0x000fe20000400000 */
[----:B----4-:R-:W-:Y:S01]  /*0380*/  FADD R6, R10, R6 ;  /* 0x000000060a067221 */ /* 0x010fe20000000000 */
[----:B------:R-:W-:Y:S02]  /*0390*/  FADD R7, R11, R7 ;  /* 0x000000070b077221 */ /* 0x000fe40000000000 */
[----:B------:R-:W-:Y:S01]  /*03a0*/  @!P4 FMUL R18, R18, 16777216 ;  /* 0x4b8000001212c820 */ /* 0x000fe20000400000 */
[----:B-1----:R-:W-:Y:S01]  /*03b0*/  FMUL R19, R16, R19 ;  /* 0x0000001310137220 */ /* 0x002fe20000400000 */
[----:B---3--:R-:W-:Y:S01]  /*03c0*/  FADD R2, R6, -R2 ;  /* 0x8000000206027221 */ /* 0x008fe20000000000 */
[----:B------:R-:W-:Y:S01]  /*03d0*/  FADD R3, R7, -R3 ;  /* 0x8000000307037221 */ /* 0x000fe20000000000 */
[----:B--2---:R-:W-:-:S02]  /*03e0*/  FMUL R18, R17, R18 ;  /* 0x0000001211127220 */ /* 0x004fc40000400000 */
[----:B------:R-:W-:Y:S02]  /*03f0*/  FMUL R19, R2, R19 ;  /* 0x0000001302137220 */ /* 0x000fe40000400000 */
[----:B------:R-:W-:Y:S02]  /*0400*/  FMUL R18, R3, R18 ;  /* 0x0000001203127220 */ /* 0x000fe40000400000 */
[----:B-----5:R-:W-:Y:S02]  /*0410*/  FFMA R12, R19, R12, R14 ;  /* 0x0000000c130c7223 */ /* 0x020fe4000000000e */
[----:B------:R-:W-:Y:S01]  /*0420*/  FFMA R13, R18, R13, R15 ;  /* 0x0000000d120d7223 */ /* 0x000fe2000000000f */
[----:B------:R1:W-:Y:S02]  /*0430*/  @!P0 STG.E.64 desc[UR4][R4.64], R6 ;  /* 0x0000000604008986 */ /* 0x0003e4000c101b04 */
[----:B------:R-:W-:Y:S02]  /*0440*/  FSETP.GEU.AND P1, PT, R12, RZ, PT ;  /* 0x000000ff0c00720b */ /* 0x000fe40003f2e000 */
[----:B------:R-:W-:Y:S01]  /*0450*/  FSETP.GEU.AND P2, PT, R13, RZ, PT ;  /* 0x000000ff0d00720b */ /* 0x000fe20003f4e000 */
[----:B0-----:R-:W-:Y:S01]  /*0460*/  IMAD.WIDE R8, R0, 0x4, R8 ;  /* 0x0000000400087825 */ /* 0x001fe200078e0208 */
[----:B------:R-:W-:-:S02]  /*0470*/  FSEL R12, R12, RZ, P1 ;  /* 0x000000ff0c0c7208 */ /* 0x000fc40000800000 */
[----:B------:R-:W-:Y:S01]  /*0480*/  FSEL R13, R13, RZ, P2 ;  /* 0x000000ff0d0d7208 */ /* 0x000fe20001000000 */
[----:B------:R-:W-:Y:S08]  /*0490*/  @P0 EXIT ;  /* 0x000000000000094d */ /* 0x000ff00003800000 */
[----:B------:R-:W-:Y:S01]  /*04a0*/  STG.E.64 desc[UR4][R8.64], R12 ;  /* 0x0000000c08007986 */ /* 0x000fe2000c101b04 */
[----:B------:R-:W-:Y:S05]  /*04b0*/  EXIT ;  /* 0x000000000000794d */ /* 0x000fea0003800000 */
.L_x_0:
[----:B------:R-:W-:-:S00]  /*04c0*/  BRA `(.L_x_0) ;  /* 0xfffffffc00fc7947 */ /* 0x000fc0000383ffff */
[----:B------:R-:W-:-:S00]  /*04d0*/  NOP ;  /* 0x0000000000007918 */ /* 0x000fc00000000000 */
        /* <DEDUP_REMOVED lines=10> */
.L_x_1:


//--------------------- .nv.global.init           --------------------------
	.section	.nv.global.init,"aw",@progbits
.nv.global.init:
	.type		_$_str,@object
	.size		_$_str,(_$_str_$_2 - _$_str)
_$_str:
        /*0000*/ 	.byte	0x5f, 0x5f, 0x43, 0x55, 0x44, 0x41, 0x5f, 0x46, 0x54, 0x5a, 0x00
	.type		_$_str_$_2,@object
	.size		_$_str_$_2,(.L_1 - _$_str_$_2)
_$_str_$_2:
        /*000b*/ 	.byte	0x5f, 0x5f, 0x43, 0x55, 0x44, 0x41, 0x5f, 0x50, 0x52, 0x45, 0x43, 0x5f, 0x53, 0x51, 0x52, 0x54
        /*001b*/ 	.byte	0x00
.L_1:


//--------------------- .nv.constant0.triton_poi_fused__native_batch_norm_legit_no_training_convolution_relu_5 --------------------------
	.section	.nv.constant0.triton_poi_fused__native_batch_norm_legit_no_training_convolution_relu_5,"a",@progbits
	.sectionflags	@""
	.align	4
.nv.constant0.triton_poi_fused__native_batch_norm_legit_no_training_convolution_relu_5:
	.zero		588
